//
// Generated by NVIDIA NVVM Compiler
//
// Compiler Build ID: CL-36424714
// Cuda compilation tools, release 13.0, V13.0.88
// Based on NVVM 20.0.0
//

.version 9.0
.target sm_100
.address_size 64

	// .globl	_Z20dev_generateTestfilePi
.global .align 4 .u32 dev_n;
.global .align 4 .u32 dev_m;
.global .align 4 .u32 dev_nrGeneration;
// _ZZ14dev_setOneCellPiS_E7dev_gen has been demoted

.visible .entry _Z20dev_generateTestfilePi(
	.param .u64 .ptr .align 1 _Z20dev_generateTestfilePi_param_0
)
{
	.reg .pred 	%p<2>;
	.reg .b32 	%r<13>;
	.reg .b64 	%rd<5>;

	ld.param.u64 	%rd1, [_Z20dev_generateTestfilePi_param_0];
	mov.u32 	%r2, %ctaid.x;
	mov.u32 	%r3, %ntid.y;
	mov.u32 	%r4, %ntid.x;
	mov.u32 	%r5, %tid.x;
	mov.u32 	%r6, %tid.y;
	mad.lo.s32 	%r7, %r4, %r2, %r5;
	mad.lo.s32 	%r1, %r7, %r3, %r6;
	ld.global.u32 	%r8, [dev_n];
	ld.global.u32 	%r9, [dev_m];
	mul.lo.s32 	%r10, %r9, %r8;
	setp.ge.s32 	%p1, %r1, %r10;
	@%p1 bra 	$L__BB0_2;
	cvta.to.global.u64 	%rd2, %rd1;
	mul.wide.s32 	%rd3, %r1, 4;
	add.s64 	%rd4, %rd2, %rd3;
	ld.global.u32 	%r11, [%rd4];
	add.s32 	%r12, %r11, %r1;
	st.global.u32 	[%rd4], %r12;
$L__BB0_2:
	ret;

}
	// .globl	_Z14dev_setOneCellPiS_
.visible .entry _Z14dev_setOneCellPiS_(
	.param .u64 .ptr .align 1 _Z14dev_setOneCellPiS__param_0,
	.param .u64 .ptr .align 1 _Z14dev_setOneCellPiS__param_1
)
{
	.reg .pred 	%p<19>;
	.reg .b32 	%r<71>;
	.reg .b64 	%rd<14>;
	// demoted variable
	.shared .align 4 .u32 _ZZ14dev_setOneCellPiS_E7dev_gen;
	ld.param.u64 	%rd6, [_Z14dev_setOneCellPiS__param_0];
	ld.param.u64 	%rd7, [_Z14dev_setOneCellPiS__param_1];
	ld.global.u32 	%r26, [dev_nrGeneration];
	st.shared.u32 	[_ZZ14dev_setOneCellPiS_E7dev_gen], %r26;
	mov.u32 	%r27, %ctaid.x;
	mov.u32 	%r28, %ntid.y;
	mov.u32 	%r29, %ntid.x;
	mov.u32 	%r1, %tid.x;
	mov.u32 	%r2, %tid.y;
	mad.lo.s32 	%r30, %r29, %r27, %r1;
	mad.lo.s32 	%r3, %r30, %r28, %r2;
	bar.sync 	0;
	ld.shared.u32 	%r31, [_ZZ14dev_setOneCellPiS_E7dev_gen];
	setp.lt.s32 	%p1, %r31, 1;
	@%p1 bra 	$L__BB1_27;
	cvta.to.global.u64 	%rd8, %rd6;
	cvta.to.global.u64 	%rd9, %rd7;
	mul.wide.s32 	%rd10, %r3, 4;
	add.s64 	%rd1, %rd8, %rd10;
	add.s32 	%r4, %r3, 1;
	add.s32 	%r5, %r3, -1;
	add.s64 	%rd2, %rd1, -4;
	add.s64 	%rd3, %rd9, %rd10;
	or.b32  	%r6, %r1, %r2;
$L__BB1_2:
	ld.global.u32 	%r32, [dev_n];
	ld.global.u32 	%r7, [dev_m];
	mul.lo.s32 	%r8, %r7, %r32;
	setp.ge.s32 	%p2, %r3, %r8;
	@%p2 bra 	$L__BB1_22;
	ld.global.u32 	%r9, [%rd1];
	setp.eq.s32 	%p3, %r9, 2;
	@%p3 bra 	$L__BB1_22;
	setp.lt.s32 	%p4, %r3, %r7;
	mov.b32 	%r66, 0;
	@%p4 bra 	$L__BB1_9;
	not.b32 	%r35, %r7;
	add.s32 	%r36, %r3, %r35;
	rem.s32 	%r37, %r36, %r7;
	add.s32 	%r38, %r7, -1;
	setp.eq.s32 	%p5, %r37, %r38;
	mul.wide.s32 	%rd11, %r7, 4;
	xor.b64  	%rd12, %rd11, -4;
	add.s64 	%rd4, %rd1, %rd12;
	mov.b32 	%r65, 0;
	@%p5 bra 	$L__BB1_7;
	ld.global.u32 	%r65, [%rd4];
$L__BB1_7:
	sub.s32 	%r39, %r3, %r7;
	ld.global.u32 	%r40, [%rd4+4];
	add.s32 	%r66, %r40, %r65;
	add.s32 	%r41, %r39, 1;
	rem.s32 	%r42, %r41, %r7;
	setp.eq.s32 	%p6, %r42, 0;
	@%p6 bra 	$L__BB1_9;
	ld.global.u32 	%r43, [%rd4+8];
	add.s32 	%r66, %r43, %r66;
$L__BB1_9:
	rem.s32 	%r44, %r5, %r7;
	add.s32 	%r15, %r7, -1;
	setp.eq.s32 	%p7, %r44, %r15;
	@%p7 bra 	$L__BB1_11;
	ld.global.u32 	%r45, [%rd2];
	add.s32 	%r66, %r45, %r66;
$L__BB1_11:
	rem.s32 	%r46, %r4, %r7;
	setp.eq.s32 	%p8, %r46, 0;
	@%p8 bra 	$L__BB1_13;
	ld.global.u32 	%r47, [%rd1+4];
	add.s32 	%r66, %r47, %r66;
$L__BB1_13:
	add.s32 	%r20, %r7, %r3;
	setp.ge.s32 	%p9, %r20, %r8;
	@%p9 bra 	$L__BB1_18;
	add.s32 	%r48, %r20, -1;
	rem.s32 	%r49, %r48, %r7;
	setp.eq.s32 	%p10, %r49, %r15;
	mul.wide.s32 	%rd13, %r7, 4;
	add.s64 	%rd5, %rd2, %rd13;
	@%p10 bra 	$L__BB1_16;
	ld.global.u32 	%r50, [%rd5];
	add.s32 	%r66, %r50, %r66;
$L__BB1_16:
	ld.global.u32 	%r51, [%rd5+4];
	add.s32 	%r66, %r51, %r66;
	add.s32 	%r52, %r4, %r7;
	rem.s32 	%r53, %r52, %r7;
	setp.eq.s32 	%p11, %r53, 0;
	@%p11 bra 	$L__BB1_18;
	ld.global.u32 	%r54, [%rd5+8];
	add.s32 	%r66, %r54, %r66;
$L__BB1_18:
	setp.eq.s32 	%p12, %r66, 3;
	@%p12 bra 	$L__BB1_20;
	setp.ne.s32 	%p13, %r9, 1;
	setp.ne.s32 	%p14, %r66, 2;
	or.pred  	%p15, %p14, %p13;
	@%p15 bra 	$L__BB1_21;
$L__BB1_20:
	mov.b32 	%r56, 1;
	st.global.u32 	[%rd3], %r56;
	bra.uni 	$L__BB1_22;
$L__BB1_21:
	mov.b32 	%r55, 0;
	st.global.u32 	[%rd3], %r55;
$L__BB1_22:
	bar.sync 	0;
	ld.global.u32 	%r57, [dev_n];
	ld.global.u32 	%r58, [dev_m];
	mul.lo.s32 	%r59, %r58, %r57;
	setp.ge.s32 	%p16, %r3, %r59;
	@%p16 bra 	$L__BB1_24;
	ld.global.u32 	%r60, [%rd1];
	ld.global.u32 	%r61, [%rd3];
	st.global.u32 	[%rd1], %r61;
	st.global.u32 	[%rd3], %r60;
$L__BB1_24:
	setp.ne.s32 	%p17, %r6, 0;
	bar.sync 	0;
	@%p17 bra 	$L__BB1_26;
	ld.shared.u32 	%r62, [_ZZ14dev_setOneCellPiS_E7dev_gen];
	add.s32 	%r63, %r62, -1;
	st.shared.u32 	[_ZZ14dev_setOneCellPiS_E7dev_gen], %r63;
$L__BB1_26:
	bar.sync 	0;
	ld.shared.u32 	%r64, [_ZZ14dev_setOneCellPiS_E7dev_gen];
	setp.gt.s32 	%p18, %r64, 0;
	@%p18 bra 	$L__BB1_2;
$L__BB1_27:
	ret;

}


// ===== COMPILED SASS (sm_100) =====

	.target	sm_100

	.elftype	@"ET_EXEC"


//--------------------- .note.nv.tkinfo           --------------------------
	.section	.note.nv.tkinfo,"",@"SHT_NOTE"
	.sectionflags	@"SHF_NOTE_NV_TKINFO"
	.tkinfo
        /*0018*/ 	.word	0x00000002
        /*0030*/ 	.string	""
        /*0030*/ 	.string	"ptxas"
        /*0030*/ 	.string	"Cuda compilation tools, release 13.0, V13.0.88"
        /*0030*/ 	.string	"Build cuda_13.0.r13.0/compiler.36424714_0"
        /*0030*/ 	.string	"-arch sm_100 -m 64 "



//--------------------- .note.nv.cuinfo           --------------------------
	.section	.note.nv.cuinfo,"",@"SHT_NOTE"
	.sectionflags	@"SHF_NOTE_NV_CUINFO"
        /*0018*/ 	.short	0x0002
        /*001a*/ 	.short	0x0064
        /*001c*/ 	.short	0x0082
	.zero		2


//--------------------- .nv.info                  --------------------------
	.section	.nv.info,"",@"SHT_CUDA_INFO"
	.align	4


	//----- nvinfo : EIATTR_REGCOUNT
	.align		4
        /*0000*/ 	.byte	0x04, 0x2f
        /*0002*/ 	.short	(.L_4 - .L_3)
	.align		4
.L_3:
        /*0004*/ 	.word	index@(_Z20dev_generateTestfilePi)
        /*0008*/ 	.word	0x0000000c


	//----- nvinfo : EIATTR_FRAME_SIZE
	.align		4
.L_4:
        /*000c*/ 	.byte	0x04, 0x11
        /*000e*/ 	.short	(.L_6 - .L_5)
	.align		4
.L_5:
        /*0010*/ 	.word	index@(_Z20dev_generateTestfilePi)
        /*0014*/ 	.word	0x00000000


	//----- nvinfo : EIATTR_REGCOUNT
	.align		4
.L_6:
        /*0018*/ 	.byte	0x04, 0x2f
        /*001a*/ 	.short	(.L_8 - .L_7)
	.align		4
.L_7:
        /*001c*/ 	.word	index@(_Z14dev_setOneCellPiS_)
        /*0020*/ 	.word	0x00000020


	//----- nvinfo : EIATTR_FRAME_SIZE
	.align		4
.L_8:
        /*0024*/ 	.byte	0x04, 0x11
        /*0026*/ 	.short	(.L_10 - .L_9)
	.align		4
.L_9:
        /*0028*/ 	.word	index@(_Z14dev_setOneCellPiS_)
        /*002c*/ 	.word	0x00000000


	//----- nvinfo : EIATTR_MIN_STACK_SIZE
	.align		4
.L_10:
        /*0030*/ 	.byte	0x04, 0x12
        /*0032*/ 	.short	(.L_12 - .L_11)
	.align		4
.L_11:
        /*0034*/ 	.word	index@(_Z14dev_setOneCellPiS_)
        /*0038*/ 	.word	0x00000000


	//----- nvinfo : EIATTR_MIN_STACK_SIZE
	.align		4
.L_12:
        /*003c*/ 	.byte	0x04, 0x12
        /*003e*/ 	.short	(.L_14 - .L_13)
	.align		4
.L_13:
        /*0040*/ 	.word	index@(_Z20dev_generateTestfilePi)
        /*0044*/ 	.word	0x00000000
.L_14:


//--------------------- .nv.compat                --------------------------
	.section	.nv.compat,"",@"SHT_CUDA_COMPAT_INFO"
	.align	4
        /*0000*/ 	.byte	0x02, 0x09, 0x00, 0x00, 0x02, 0x02, 0x01, 0x00, 0x02, 0x05, 0x05, 0x00, 0x03, 0x07, 0x01, 0x01
        /*0010*/ 	.byte	0x02, 0x03, 0x00, 0x00, 0x02, 0x06, 0x01, 0x00, 0x04, 0x0b, 0x08, 0x00, 0x09, 0x00, 0x00, 0x00
        /*0020*/ 	.byte	0x00, 0x00, 0x00, 0x00


//--------------------- .nv.info._Z14dev_setOneCellPiS_ --------------------------
	.section	.nv.info._Z14dev_setOneCellPiS_,"",@"SHT_CUDA_INFO"
	.sectionflags	@""
	.align	4


	//----- nvinfo : EIATTR_CUDA_API_VERSION
	.align		4
        /*0000*/ 	.byte	0x04, 0x37
        /*0002*/ 	.short	(.L_16 - .L_15)
.L_15:
        /*0004*/ 	.word	0x00000082


	//----- nvinfo : EIATTR_KPARAM_INFO
	.align		4
.L_16:
        /*0008*/ 	.byte	0x04, 0x17
        /*000a*/ 	.short	(.L_18 - .L_17)
.L_17:
        /*000c*/ 	.word	0x00000000
        /*0010*/ 	.short	0x0001
        /*0012*/ 	.short	0x0008
        /*0014*/ 	.byte	0x00, 0xf5, 0x21, 0x00


	//----- nvinfo : EIATTR_KPARAM_INFO
	.align		4
.L_18:
        /*0018*/ 	.byte	0x04, 0x17
        /*001a*/ 	.short	(.L_20 - .L_19)
.L_19:
        /*001c*/ 	.word	0x00000000
        /*0020*/ 	.short	0x0000
        /*0022*/ 	.short	0x0000
        /*0024*/ 	.byte	0x00, 0xf5, 0x21, 0x00


	//----- nvinfo : EIATTR_SPARSE_MMA_MASK
	.align		4
.L_20:
        /*0028*/ 	.byte	0x03, 0x50
        /*002a*/ 	.short	0x0000


	//----- nvinfo : EIATTR_MAXREG_COUNT
	.align		4
        /*002c*/ 	.byte	0x03, 0x1b
        /*002e*/ 	.short	0x00ff


	//----- nvinfo : EIATTR_NUM_BARRIERS
	.align		4
        /*0030*/ 	.byte	0x02, 0x4c
        /*0032*/ 	.byte	0x01
	.zero		1


	//----- nvinfo : EIATTR_MERCURY_ISA_VERSION
	.align		4
        /*0034*/ 	.byte	0x03, 0x5f
        /*0036*/ 	.short	0x0101


	//----- nvinfo : EIATTR_VRC_CTA_INIT_COUNT
	.align		4
        /*0038*/ 	.byte	0x02, 0x4a
	.zero		1
	.zero		1


	//----- nvinfo : EIATTR_EXIT_INSTR_OFFSETS
	.align		4
        /*003c*/ 	.byte	0x04, 0x1c
        /*003e*/ 	.short	(.L_22 - .L_21)


	//   ....[0]....
.L_21:
        /*0040*/ 	.word	0x00000110


	//   ....[1]....
        /*0044*/ 	.word	0x00000c80


	//----- nvinfo : EIATTR_CRS_STACK_SIZE
	.align		4
.L_22:
        /*0048*/ 	.byte	0x04, 0x1e
        /*004a*/ 	.short	(.L_24 - .L_23)
.L_23:
        /*004c*/ 	.word	0x00000000


	//----- nvinfo : EIATTR_CBANK_PARAM_SIZE
	.align		4
.L_24:
        /*0050*/ 	.byte	0x03, 0x19
        /*0052*/ 	.short	0x0010


	//----- nvinfo : EIATTR_PARAM_CBANK
	.align		4
        /*0054*/ 	.byte	0x04, 0x0a
        /*0056*/ 	.short	(.L_26 - .L_25)
	.align		4
.L_25:
        /*0058*/ 	.word	index@(.nv.constant0._Z14dev_setOneCellPiS_)
        /*005c*/ 	.short	0x0380
        /*005e*/ 	.short	0x0010


	//----- nvinfo : EIATTR_SW_WAR
	.align		4
.L_26:
        /*0060*/ 	.byte	0x04, 0x36
        /*0062*/ 	.short	(.L_28 - .L_27)
.L_27:
        /*0064*/ 	.word	0x00000008
.L_28:


//--------------------- .nv.info._Z20dev_generateTestfilePi --------------------------
	.section	.nv.info._Z20dev_generateTestfilePi,"",@"SHT_CUDA_INFO"
	.sectionflags	@""
	.align	4


	//----- nvinfo : EIATTR_CUDA_API_VERSION
	.align		4
        /*0000*/ 	.byte	0x04, 0x37
        /*0002*/ 	.short	(.L_30 - .L_29)
.L_29:
        /*0004*/ 	.word	0x00000082


	//----- nvinfo : EIATTR_KPARAM_INFO
	.align		4
.L_30:
        /*0008*/ 	.byte	0x04, 0x17
        /*000a*/ 	.short	(.L_32 - .L_31)
.L_31:
        /*000c*/ 	.word	0x00000000
        /*0010*/ 	.short	0x0000
        /*0012*/ 	.short	0x0000
        /*0014*/ 	.byte	0x00, 0xf5, 0x21, 0x00


	//----- nvinfo : EIATTR_SPARSE_MMA_MASK
	.align		4
.L_32:
        /*0018*/ 	.byte	0x03, 0x50
        /*001a*/ 	.short	0x0000


	//----- nvinfo : EIATTR_MAXREG_COUNT
	.align		4
        /*001c*/ 	.byte	0x03, 0x1b
        /*001e*/ 	.short	0x00ff


	//----- nvinfo : EIATTR_MERCURY_ISA_VERSION
	.align		4
        /*0020*/ 	.byte	0x03, 0x5f
        /*0022*/ 	.short	0x0101


	//----- nvinfo : EIATTR_VRC_CTA_INIT_COUNT
	.align		4
        /*0024*/ 	.byte	0x02, 0x4a
	.zero		1
	.zero		1


	//----- nvinfo : EIATTR_EXIT_INSTR_OFFSETS
	.align		4
        /*0028*/ 	.byte	0x04, 0x1c
        /*002a*/ 	.short	(.L_34 - .L_33)


	//   ....[0]....
.L_33:
        /*002c*/ 	.word	0x000000f0


	//   ....[1]....
        /*0030*/ 	.word	0x00000150


	//----- nvinfo : EIATTR_CBANK_PARAM_SIZE
	.align		4
.L_34:
        /*0034*/ 	.byte	0x03, 0x19
        /*0036*/ 	.short	0x0008


	//----- nvinfo : EIATTR_PARAM_CBANK
	.align		4
        /*0038*/ 	.byte	0x04, 0x0a
        /*003a*/ 	.short	(.L_36 - .L_35)
	.align		4
.L_35:
        /*003c*/ 	.word	index@(.nv.constant0._Z20dev_generateTestfilePi)
        /*0040*/ 	.short	0x0380
        /*0042*/ 	.short	0x0008


	//----- nvinfo : EIATTR_SW_WAR
	.align		4
.L_36:
        /*0044*/ 	.byte	0x04, 0x36
        /*0046*/ 	.short	(.L_38 - .L_37)
.L_37:
        /*0048*/ 	.word	0x00000008
.L_38:


//--------------------- .nv.callgraph             --------------------------
	.section	.nv.callgraph,"",@"SHT_CUDA_CALLGRAPH"
	.align	4
	.sectionentsize	8
	.align		4
        /*0000*/ 	.word	0x00000000
	.align		4
        /*0004*/ 	.word	0xffffffff
	.align		4
        /*0008*/ 	.word	0x00000000
	.align		4
        /*000c*/ 	.word	0xfffffffe
	.align		4
        /*0010*/ 	.word	0x00000000
	.align		4
        /*0014*/ 	.word	0xfffffffd
	.align		4
        /*0018*/ 	.word	0x00000000
	.align		4
        /*001c*/ 	.word	0xfffffffc


//--------------------- .nv.constant4             --------------------------
	.section	.nv.constant4,"a",@progbits
	.align	8
	.align		8
.nv.constant4:
        /*0000*/ 	.dword	dev_n
	.align		8
        /*0008*/ 	.dword	dev_m
	.align		8
        /*0010*/ 	.dword	dev_nrGeneration


//--------------------- .text._Z14dev_setOneCellPiS_ --------------------------
	.section	.text._Z14dev_setOneCellPiS_,"ax",@progbits
	.align	128
        .global         _Z14dev_setOneCellPiS_
        .type           _Z14dev_setOneCellPiS_,@function
        .size           _Z14dev_setOneCellPiS_,(.L_x_9 - _Z14dev_setOneCellPiS_)
        .other          _Z14dev_setOneCellPiS_,@"STO_CUDA_ENTRY STV_DEFAULT"
_Z14dev_setOneCellPiS_:
.text._Z14dev_setOneCellPiS_:
[----:B------:R-:W-:Y:S08]  /*0000*/  LDC R1, c[0x0][0x37c] ;  /* 0x0000df00ff017b82 */ /* 0x000ff00000000800 */
[----:B------:R-:W0:Y:S01]  /*0010*/  LDC.64 R2, c[0x4][0x10] ;  /* 0x01000400ff027b82 */ /* 0x000e220000000a00 */
[----:B------:R-:W0:Y:S02]  /*0020*/  LDCU.64 UR6, c[0x0][0x358] ;  /* 0x00006b00ff0677ac */ /* 0x000e240008000a00 */
[----:B0-----:R0:W2:Y:S05]  /*0030*/  LDG.E R2, desc[UR6][R2.64] ;  /* 0x0000000602027981 */ /* 0x0010aa000c1e1900 */
[----:B------:R-:W1:Y:S01]  /*0040*/  S2UR UR5, SR_CgaCtaId ;  /* 0x00000000000579c3 */ /* 0x000e620000008800 */
[----:B------:R-:W-:Y:S01]  /*0050*/  UMOV UR4, 0x400 ;  /* 0x0000040000047882 */ /* 0x000fe20000000000 */
[----:B------:R-:W3:Y:S01]  /*0060*/  S2R R18, SR_TID.X ;  /* 0x0000000000127919 */ /* 0x000ee20000002100 */
[----:B------:R-:W4:Y:S01]  /*0070*/  S2R R17, SR_TID.Y ;  /* 0x0000000000117919 */ /* 0x000f220000002200 */
[----:B-1----:R-:W-:Y:S01]  /*0080*/  ULEA UR4, UR5, UR4, 0x18 ;  /* 0x0000000405047291 */ /* 0x002fe2000f8ec0ff */
[----:B------:R-:W1:Y:S03]  /*0090*/  LDCU UR5, c[0x0][0x364] ;  /* 0x00006c80ff0577ac */ /* 0x000e660008000800 */
[----:B0-----:R-:W0:Y:S02]  /*00a0*/  LDC R3, c[0x0][0x360] ;  /* 0x0000d800ff037b82 */ /* 0x001e240000000800 */
[----:B------:R-:W-:-:S06]  /*00b0*/  IMAD.U32 R19, RZ, RZ, UR4 ;  /* 0x00000004ff137e24 */ /* 0x000fcc000f8e00ff */
[----:B------:R-:W0:Y:S01]  /*00c0*/  S2UR UR4, SR_CTAID.X ;  /* 0x00000000000479c3 */ /* 0x000e220000002500 */
[----:B--2---:R-:W-:Y:S07]  /*00d0*/  STS [R19], R2 ;  /* 0x0000000213007388 */ /* 0x004fee0000000800 */
[----:B------:R-:W-:Y:S06]  /*00e0*/  BAR.SYNC.DEFER_BLOCKING 0x0 ;  /* 0x0000000000007b1d */ /* 0x000fec0000010000 */
[----:B------:R-:W2:Y:S02]  /*00f0*/  LDS R0, [R19] ;  /* 0x0000000013007984 */ /* 0x000ea40000000800 */
[----:B--2---:R-:W-:-:S13]  /*0100*/  ISETP.GE.AND P0, PT, R0, 0x1, PT ;  /* 0x000000010000780c */ /* 0x004fda0003f06270 */
[----:B01-34-:R-:W-:Y:S05]  /*0110*/  @!P0 EXIT ;  /* 0x000000000000894d */ /* 0x01bfea0003800000 */
[----:B------:R-:W0:Y:S01]  /*0120*/  LDC.64 R6, c[0x0][0x380] ;  /* 0x0000e000ff067b82 */ /* 0x000e220000000a00 */
[----:B------:R-:W-:-:S04]  /*0130*/  IMAD R16, R3, UR4, R18 ;  /* 0x0000000403107c24 */ /* 0x000fc8000f8e0212 */
[----:B------:R-:W-:-:S03]  /*0140*/  IMAD R16, R16, UR5, R17 ;  /* 0x0000000510107c24 */ /* 0x000fc6000f8e0211 */
[----:B------:R-:W1:Y:S01]  /*0150*/  LDC.64 R10, c[0x0][0x388] ;  /* 0x0000e200ff0a7b82 */ /* 0x000e620000000a00 */
[C---:B------:R-:W-:Y:S02]  /*0160*/  VIADD R14, R16.reuse, 0x1 ;  /* 0x00000001100e7836 */ /* 0x040fe40000000000 */
[----:B------:R-:W-:-:S05]  /*0170*/  VIADD R23, R16, 0xffffffff ;  /* 0xffffffff10177836 */ /* 0x000fca0000000000 */
[----:B------:R-:W2:Y:S08]  /*0180*/  LDC.64 R2, c[0x4][RZ] ;  /* 0x01000000ff027b82 */ /* 0x000eb00000000a00 */
[----:B------:R-:W3:Y:S01]  /*0190*/  LDC.64 R4, c[0x4][0x8] ;  /* 0x01000200ff047b82 */ /* 0x000ee20000000a00 */
[----:B0-----:R-:W-:-:S03]  /*01a0*/  IMAD.WIDE R6, R16, 0x4, R6 ;  /* 0x0000000410067825 */ /* 0x001fc600078e0206 */
[----:B------:R-:W-:Y:S01]  /*01b0*/  IADD3 R8, P0, PT, R6, -0x4, RZ ;  /* 0xfffffffc06087810 */ /* 0x000fe20007f1e0ff */
[----:B-1----:R-:W-:-:S03]  /*01c0*/  IMAD.WIDE R10, R16, 0x4, R10 ;  /* 0x00000004100a7825 */ /* 0x002fc600078e020a */
[----:B------:R-:W-:-:S09]  /*01d0*/  IADD3.X R9, PT, PT, R7, -0x1, RZ, P0, !PT ;  /* 0xffffffff07097810 */ /* 0x000fd200007fe4ff */
.L_x_6:
[----:B--2---:R-:W2:Y:S04]  /*01e0*/  LDG.E R0, desc[UR6][R2.64] ;  /* 0x0000000602007981 */ /* 0x004ea8000c1e1900 */
[----:B---3--:R-:W2:Y:S01]  /*01f0*/  LDG.E R15, desc[UR6][R4.64] ;  /* 0x00000006040f7981 */ /* 0x008ea2000c1e1900 */
[----:B------:R-:W-:Y:S01]  /*0200*/  BSSY.RECONVERGENT B0, `(.L_x_0) ;  /* 0x0000092000007945 */ /* 0x000fe20003800200 */
[----:B--2---:R-:W-:-:S05]  /*0210*/  IMAD R0, R0, R15, RZ ;  /* 0x0000000f00007224 */ /* 0x004fca00078e02ff */
[----:B------:R-:W-:-:S13]  /*0220*/  ISETP.GE.AND P0, PT, R16, R0, PT ;  /* 0x000000001000720c */ /* 0x000fda0003f06270 */
[----:B------:R-:W-:Y:S05]  /*0230*/  @P0 BRA `(.L_x_1) ;  /* 0x0000000800380947 */ /* 0x000fea0003800000 */
[----:B------:R-:W2:Y:S02]  /*0240*/  LDG.E R22, desc[UR6][R6.64] ;  /* 0x0000000606167981 */ /* 0x000ea4000c1e1900 */
[----:B--2---:R-:W-:-:S13]  /*0250*/  ISETP.NE.AND P0, PT, R22, 0x2, PT ;  /* 0x000000021600780c */ /* 0x004fda0003f05270 */
[----:B------:R-:W-:Y:S05]  /*0260*/  @!P0 BRA `(.L_x_1) ;  /* 0x00000008002c8947 */ /* 0x000fea0003800000 */
[----:B------:R-:W-:Y:S01]  /*0270*/  ISETP.GE.AND P0, PT, R16, R15, PT ;  /* 0x0000000f1000720c */ /* 0x000fe20003f06270 */
[----:B------:R-:W-:Y:S01]  /*0280*/  BSSY.RECONVERGENT B1, `(.L_x_2) ;  /* 0x0000036000017945 */ /* 0x000fe20003800200 */
[----:B------:R-:W-:-:S11]  /*0290*/  IMAD.MOV.U32 R20, RZ, RZ, RZ ;  /* 0x000000ffff147224 */ /* 0x000fd600078e00ff */
[----:B------:R-:W-:Y:S05]  /*02a0*/  @!P0 BRA `(.L_x_3) ;  /* 0x0000000000cc8947 */ /* 0x000fea0003800000 */
[-C--:B------:R-:W-:Y:S01]  /*02b0*/  IABS R20, R15.reuse ;  /* 0x0000000f00147213 */ /* 0x080fe20000000000 */
[----:B------:R-:W-:Y:S01]  /*02c0*/  IMAD.MOV.U32 R12, RZ, RZ, RZ ;  /* 0x000000ffff0c7224 */ /* 0x000fe200078e00ff */
[-C--:B------:R-:W-:Y:S02]  /*02d0*/  LOP3.LUT R21, RZ, R15.reuse, RZ, 0x33, !PT ;  /* 0x0000000fff157212 */ /* 0x080fe400078e33ff */
[----:B------:R-:W0:Y:S01]  /*02e0*/  I2F.RP R24, R20 ;  /* 0x0000001400187306 */ /* 0x000e220000209400 */
[----:B------:R-:W-:-:S05]  /*02f0*/  IABS R26, R15 ;  /* 0x0000000f001a7213 */ /* 0x000fca0000000000 */
[----:B------:R-:W-:Y:S02]  /*0300*/  IMAD.MOV R26, RZ, RZ, -R26 ;  /* 0x000000ffff1a7224 */ /* 0x000fe400078e0a1a */
[----:B0-----:R-:W0:Y:S02]  /*0310*/  MUFU.RCP R24, R24 ;  /* 0x0000001800187308 */ /* 0x001e240000001000 */
[----:B0-----:R-:W-:-:S06]  /*0320*/  VIADD R25, R24, 0xffffffe ;  /* 0x0ffffffe18197836 */ /* 0x001fcc0000000000 */
[----:B------:R-:W0:Y:S02]  /*0330*/  F2I.FTZ.U32.TRUNC.NTZ R13, R25 ;  /* 0x00000019000d7305 */ /* 0x000e24000021f000 */
[----:B0-----:R-:W-:-:S04]  /*0340*/  IMAD.MOV R27, RZ, RZ, -R13 ;  /* 0x000000ffff1b7224 */ /* 0x001fc800078e0a0d */
[----:B------:R-:W-:-:S04]  /*0350*/  IMAD R27, R27, R20, RZ ;  /* 0x000000141b1b7224 */ /* 0x000fc800078e02ff */
[----:B------:R-:W-:Y:S01]  /*0360*/  IMAD.HI.U32 R12, R13, R27, R12 ;  /* 0x0000001b0d0c7227 */ /* 0x000fe200078e000c */
[----:B------:R-:W-:-:S04]  /*0370*/  IADD3 R13, PT, PT, R16, R21, RZ ;  /* 0x00000015100d7210 */ /* 0x000fc80007ffe0ff */
[----:B------:R-:W-:Y:S02]  /*0380*/  IABS R25, R13 ;  /* 0x0000000d00197213 */ /* 0x000fe40000000000 */
[----:B------:R-:W-:Y:S01]  /*0390*/  ISETP.GE.AND P0, PT, R13, RZ, PT ;  /* 0x000000ff0d00720c */ /* 0x000fe20003f06270 */
[----:B------:R-:W-:Y:S01]  /*03a0*/  IMAD.MOV.U32 R13, RZ, RZ, R26 ;  /* 0x000000ffff0d7224 */ /* 0x000fe200078e001a */
[----:B------:R-:W-:Y:S01]  /*03b0*/  IADD3 R26, PT, PT, R16, 0x1, -R15 ;  /* 0x00000001101a7810 */ /* 0x000fe20007ffe80f */
[----:B------:R-:W-:-:S03]  /*03c0*/  IMAD.HI.U32 R24, R12, R25, RZ ;  /* 0x000000190c187227 */ /* 0x000fc600078e00ff */
[----:B------:R-:W-:Y:S01]  /*03d0*/  IABS R27, R26 ;  /* 0x0000001a001b7213 */ /* 0x000fe20000000000 */
[----:B------:R-:W-:Y:S01]  /*03e0*/  IMAD R25, R24, R13, R25 ;  /* 0x0000000d18197224 */ /* 0x000fe200078e0219 */
[----:B------:R-:W-:-:S03]  /*03f0*/  ISETP.GE.AND P3, PT, R26, RZ, PT ;  /* 0x000000ff1a00720c */ /* 0x000fc60003f66270 */
[----:B------:R-:W-:Y:S01]  /*0400*/  IMAD.HI.U32 R12, R12, R27, RZ ;  /* 0x0000001b0c0c7227 */ /* 0x000fe200078e00ff */
[----:B------:R-:W-:-:S03]  /*0410*/  ISETP.GT.U32.AND P1, PT, R20, R25, PT ;  /* 0x000000191400720c */ /* 0x000fc60003f24070 */
[----:B------:R-:W-:-:S05]  /*0420*/  IMAD R13, R12, R13, R27 ;  /* 0x0000000d0c0d7224 */ /* 0x000fca00078e021b */
[----:B------:R-:W-:-:S05]  /*0430*/  ISETP.GT.U32.AND P2, PT, R20, R13, PT ;  /* 0x0000000d1400720c */ /* 0x000fca0003f44070 */
[----:B------:R-:W-:-:S05]  /*0440*/  @!P1 IMAD.IADD R25, R25, 0x1, -R20 ;  /* 0x0000000119199824 */ /* 0x000fca00078e0a14 */
[----:B------:R-:W-:-:S03]  /*0450*/  ISETP.GT.U32.AND P1, PT, R20, R25, PT ;  /* 0x000000191400720c */ /* 0x000fc60003f24070 */
[----:B------:R-:W-:-:S05]  /*0460*/  @!P2 IMAD.IADD R13, R13, 0x1, -R20 ;  /* 0x000000010d0da824 */ /* 0x000fca00078e0a14 */
[----:B------:R-:W-:-:S05]  /*0470*/  ISETP.GT.U32.AND P2, PT, R20, R13, PT ;  /* 0x0000000d1400720c */ /* 0x000fca0003f44070 */
[----:B------:R-:W-:Y:S01]  /*0480*/  @!P1 IMAD.IADD R25, R25, 0x1, -R20 ;  /* 0x0000000119199824 */ /* 0x000fe200078e0a14 */
[----:B------:R-:W-:-:S03]  /*0490*/  ISETP.NE.AND P1, PT, R15, RZ, PT ;  /* 0x000000ff0f00720c */ /* 0x000fc60003f25270 */
[----:B------:R-:W-:-:S04]  /*04a0*/  @!P0 IMAD.MOV R25, RZ, RZ, -R25 ;  /* 0x000000ffff198224 */ /* 0x000fc800078e0a19 */
[----:B------:R-:W-:Y:S01]  /*04b0*/  @!P2 IADD3 R13, PT, PT, R13, -R20, RZ ;  /* 0x800000140d0da210 */ /* 0x000fe20007ffe0ff */
[----:B------:R-:W-:Y:S01]  /*04c0*/  VIADD R20, R15, 0xffffffff ;  /* 0xffffffff0f147836 */ /* 0x000fe20000000000 */
[----:B------:R-:W-:-:S03]  /*04d0*/  SEL R25, R21, R25, !P1 ;  /* 0x0000001915197207 */ /* 0x000fc60004800000 */
[----:B------:R-:W-:Y:S01]  /*04e0*/  IMAD.MOV.U32 R24, RZ, RZ, R13 ;  /* 0x000000ffff187224 */ /* 0x000fe200078e000d */
[----:B------:R-:W-:Y:S01]  /*04f0*/  ISETP.NE.AND P0, PT, R25, R20, PT ;  /* 0x000000141900720c */ /* 0x000fe20003f05270 */
[----:B------:R-:W-:-:S04]  /*0500*/  IMAD.WIDE R12, R15, 0x4, RZ ;  /* 0x000000040f0c7825 */ /* 0x000fc800078e02ff */
[----:B------:R-:W-:Y:S01]  /*0510*/  @!P3 IMAD.MOV R24, RZ, RZ, -R24 ;  /* 0x000000ffff18b224 */ /* 0x000fe200078e0a18 */
[----:B------:R-:W-:Y:S01]  /*0520*/  LOP3.LUT R25, R12, 0xfffffffc, RZ, 0x3c, !PT ;  /* 0xfffffffc0c197812 */ /* 0x000fe200078e3cff */
[----:B------:R-:W-:Y:S01]  /*0530*/  IMAD.MOV.U32 R20, RZ, RZ, RZ ;  /* 0x000000ffff147224 */ /* 0x000fe200078e00ff */
[----:B------:R-:W-:Y:S02]  /*0540*/  LOP3.LUT R13, RZ, R13, RZ, 0x33, !PT ;  /* 0x0000000dff0d7212 */ /* 0x000fe400078e33ff */
[----:B------:R-:W-:Y:S02]  /*0550*/  SEL R21, R21, R24, !P1 ;  /* 0x0000001815157207 */ /* 0x000fe40004800000 */
[----:B------:R-:W-:Y:S02]  /*0560*/  IADD3 R12, P2, PT, R6, R25, RZ ;  /* 0x00000019060c7210 */ /* 0x000fe40007f5e0ff */
[----:B------:R-:W-:-:S03]  /*0570*/  ISETP.NE.AND P1, PT, R21, RZ, PT ;  /* 0x000000ff1500720c */ /* 0x000fc60003f25270 */
[----:B------:R-:W-:-:S05]  /*0580*/  IMAD.X R13, R7, 0x1, R13, P2 ;  /* 0x00000001070d7824 */ /* 0x000fca00010e060d */
[----:B------:R-:W2:Y:S04]  /*0590*/  LDG.E R21, desc[UR6][R12.64+0x4] ;  /* 0x000004060c157981 */ /* 0x000ea8000c1e1900 */
[----:B------:R-:W2:Y:S04]  /*05a0*/  @P0 LDG.E R20, desc[UR6][R12.64] ;  /* 0x000000060c140981 */ /* 0x000ea8000c1e1900 */
[----:B------:R-:W3:Y:S01]  /*05b0*/  @P1 LDG.E R25, desc[UR6][R12.64+0x8] ;  /* 0x000008060c191981 */ /* 0x000ee2000c1e1900 */
[----:B--2---:R-:W-:-:S05]  /*05c0*/  IMAD.IADD R20, R21, 0x1, R20 ;  /* 0x0000000115147824 */ /* 0x004fca00078e0214 */
[----:B---3--:R-:W-:-:S07]  /*05d0*/  @P1 IADD3 R20, PT, PT, R20, R25, RZ ;  /* 0x0000001914141210 */ /* 0x008fce0007ffe0ff */
.L_x_3:
[----:B------:R-:W-:Y:S05]  /*05e0*/  BSYNC.RECONVERGENT B1 ;  /* 0x0000000000017941 */ /* 0x000fea0003800200 */
.L_x_2:
[----:B------:R-:W-:Y:S02]  /*05f0*/  IABS R21, R15 ;  /* 0x0000000f00157213 */ /* 0x000fe40000000000 */
[----:B------:R-:W-:Y:S02]  /*0600*/  ISETP.GE.AND P2, PT, R23, RZ, PT ;  /* 0x000000ff1700720c */ /* 0x000fe40003f46270 */
[----:B------:R-:W0:Y:S01]  /*0610*/  I2F.RP R24, R21 ;  /* 0x0000001500187306 */ /* 0x000e220000209400 */
[----:B------:R-:W-:-:S07]  /*0620*/  ISETP.NE.AND P1, PT, R15, RZ, PT ;  /* 0x000000ff0f00720c */ /* 0x000fce0003f25270 */
[----:B0-----:R-:W0:Y:S02]  /*0630*/  MUFU.RCP R24, R24 ;  /* 0x0000001800187308 */ /* 0x001e240000001000 */
[----:B0-----:R-:W-:-:S06]  /*0640*/  VIADD R26, R24, 0xffffffe ;  /* 0x0ffffffe181a7836 */ /* 0x001fcc0000000000 */
[----:B------:R-:W0:Y:S02]  /*0650*/  F2I.FTZ.U32.TRUNC.NTZ R13, R26 ;  /* 0x0000001a000d7305 */ /* 0x000e24000021f000 */
[----:B0-----:R-:W-:-:S04]  /*0660*/  IMAD.MOV R12, RZ, RZ, -R13 ;  /* 0x000000ffff0c7224 */ /* 0x001fc800078e0a0d */
[----:B------:R-:W-:Y:S02]  /*0670*/  IMAD R25, R12, R21, RZ ;  /* 0x000000150c197224 */ /* 0x000fe400078e02ff */
[----:B------:R-:W-:-:S04]  /*0680*/  IMAD.MOV.U32 R12, RZ, RZ, RZ ;  /* 0x000000ffff0c7224 */ /* 0x000fc800078e00ff */
[----:B------:R-:W-:Y:S01]  /*0690*/  IMAD.HI.U32 R12, R13, R25, R12 ;  /* 0x000000190d0c7227 */ /* 0x000fe200078e000c */
[----:B------:R-:W-:Y:S02]  /*06a0*/  IABS R13, R15 ;  /* 0x0000000f000d7213 */ /* 0x000fe40000000000 */
[----:B------:R-:W-:-:S03]  /*06b0*/  IABS R25, R23 ;  /* 0x0000001700197213 */ /* 0x000fc60000000000 */
[----:B------:R-:W-:Y:S02]  /*06c0*/  IMAD.MOV R13, RZ, RZ, -R13 ;  /* 0x000000ffff0d7224 */ /* 0x000fe400078e0a0d */
[----:B------:R-:W-:-:S04]  /*06d0*/  IMAD.HI.U32 R24, R12, R25, RZ ;  /* 0x000000190c187227 */ /* 0x000fc800078e00ff */
[----:B------:R-:W-:-:S05]  /*06e0*/  IMAD R24, R24, R13, R25 ;  /* 0x0000000d18187224 */ /* 0x000fca00078e0219 */
[----:B------:R-:W-:-:S13]  /*06f0*/  ISETP.GT.U32.AND P0, PT, R21, R24, PT ;  /* 0x000000181500720c */ /* 0x000fda0003f04070 */
[----:B------:R-:W-:-:S05]  /*0700*/  @!P0 IMAD.IADD R24, R24, 0x1, -R21 ;  /* 0x0000000118188824 */ /* 0x000fca00078e0a15 */
[----:B------:R-:W-:-:S13]  /*0710*/  ISETP.GT.U32.AND P0, PT, R21, R24, PT ;  /* 0x000000181500720c */ /* 0x000fda0003f04070 */
[----:B------:R-:W-:-:S05]  /*0720*/  @!P0 IADD3 R24, PT, PT, R24, -R21, RZ ;  /* 0x8000001518188210 */ /* 0x000fca0007ffe0ff */
[----:B------:R-:W-:Y:S01]  /*0730*/  IMAD.MOV.U32 R25, RZ, RZ, R24 ;  /* 0x000000ffff197224 */ /* 0x000fe200078e0018 */
[----:B------:R-:W-:-:S03]  /*0740*/  LOP3.LUT R24, RZ, R15, RZ, 0x33, !PT ;  /* 0x0000000fff187212 */ /* 0x000fc600078e33ff */
[----:B------:R-:W-:-:S05]  /*0750*/  @!P2 IMAD.MOV R25, RZ, RZ, -R25 ;  /* 0x000000ffff19a224 */ /* 0x000fca00078e0a19 */
[----:B------:R-:W-:Y:S01]  /*0760*/  SEL R26, R24, R25, !P1 ;  /* 0x00000019181a7207 */ /* 0x000fe20004800000 */
[----:B------:R-:W-:-:S05]  /*0770*/  VIADD R25, R15, 0xffffffff ;  /* 0xffffffff0f197836 */ /* 0x000fca0000000000 */
[----:B------:R-:W-:-:S13]  /*0780*/  ISETP.NE.AND P0, PT, R26, R25, PT ;  /* 0x000000191a00720c */ /* 0x000fda0003f05270 */
[----:B------:R-:W2:Y:S01]  /*0790*/  @P0 LDG.E R27, desc[UR6][R6.64+-0x4] ;  /* 0xfffffc06061b0981 */ /* 0x000ea2000c1e1900 */
[----:B------:R-:W-:Y:S01]  /*07a0*/  ISETP.GE.AND P2, PT, R14, RZ, PT ;  /* 0x000000ff0e00720c */ /* 0x000fe20003f46270 */
[----:B--2---:R-:W-:Y:S01]  /*07b0*/  @P0 IMAD.IADD R20, R20, 0x1, R27 ;  /* 0x0000000114140824 */ /* 0x004fe200078e021b */
[----:B------:R-:W-:-:S05]  /*07c0*/  IABS R27, R14 ;  /* 0x0000000e001b7213 */ /* 0x000fca0000000000 */
[----:B------:R-:W-:-:S04]  /*07d0*/  IMAD.HI.U32 R26, R12, R27, RZ ;  /* 0x0000001b0c1a7227 */ /* 0x000fc800078e00ff */
[----:B------:R-:W-:-:S05]  /*07e0*/  IMAD R26, R26, R13, R27 ;  /* 0x0000000d1a1a7224 */ /* 0x000fca00078e021b */
[----:B------:R-:W-:-:S13]  /*07f0*/  ISETP.GT.U32.AND P0, PT, R21, R26, PT ;  /* 0x0000001a1500720c */ /* 0x000fda0003f04070 */
[----:B------:R-:W-:-:S05]  /*0800*/  @!P0 IMAD.IADD R26, R26, 0x1, -R21 ;  /* 0x000000011a1a8824 */ /* 0x000fca00078e0a15 */
[----:B------:R-:W-:-:S13]  /*0810*/  ISETP.GT.U32.AND P0, PT, R21, R26, PT ;  /* 0x0000001a1500720c */ /* 0x000fda0003f04070 */
[----:B------:R-:W-:-:S05]  /*0820*/  @!P0 IADD3 R26, PT, PT, R26, -R21, RZ ;  /* 0x800000151a1a8210 */ /* 0x000fca0007ffe0ff */
[----:B------:R-:W-:-:S05]  /*0830*/  @!P2 IMAD.MOV R26, RZ, RZ, -R26 ;  /* 0x000000ffff1aa224 */ /* 0x000fca00078e0a1a */
[----:B------:R-:W-:-:S04]  /*0840*/  SEL R26, R24, R26, !P1 ;  /* 0x0000001a181a7207 */ /* 0x000fc80004800000 */
[----:B------:R-:W-:-:S13]  /*0850*/  ISETP.NE.AND P0, PT, R26, RZ, PT ;  /* 0x000000ff1a00720c */ /* 0x000fda0003f05270 */
[----:B------:R-:W2:Y:S01]  /*0860*/  @P0 LDG.E R27, desc[UR6][R6.64+0x4] ;  /* 0x00000406061b0981 */ /* 0x000ea2000c1e1900 */
[----:B------:R-:W-:Y:S01]  /*0870*/  BSSY.RECONVERGENT B1, `(.L_x_4) ;  /* 0x0000025000017945 */ /* 0x000fe20003800200 */
[----:B--2---:R-:W-:Y:S01]  /*0880*/  @P0 IMAD.IADD R20, R20, 0x1, R27 ;  /* 0x0000000114140824 */ /* 0x004fe200078e021b */
[----:B------:R-:W-:Y:S01]  /*0890*/  ISETP.NE.AND P0, PT, R22, 0x1, PT ;  /* 0x000000011600780c */ /* 0x000fe20003f05270 */
[----:B------:R-:W-:-:S05]  /*08a0*/  IMAD.IADD R27, R16, 0x1, R15 ;  /* 0x00000001101b7824 */ /* 0x000fca00078e020f */
[----:B------:R-:W-:-:S13]  /*08b0*/  ISETP.GE.AND P2, PT, R27, R0, PT ;  /* 0x000000001b00720c */ /* 0x000fda0003f46270 */
[----:B------:R-:W-:Y:S05]  /*08c0*/  @P2 BRA `(.L_x_5) ;  /* 0x00000000007c2947 */ /* 0x000fea0003800000 */
[----:B------:R-:W-:Y:S02]  /*08d0*/  VIADD R27, R27, 0xffffffff ;  /* 0xffffffff1b1b7836 */ /* 0x000fe40000000000 */
[----:B------:R-:W-:-:S03]  /*08e0*/  IMAD.IADD R22, R14, 0x1, R15 ;  /* 0x000000010e167824 */ /* 0x000fc600078e020f */
[----:B------:R-:W-:Y:S02]  /*08f0*/  IABS R29, R27 ;  /* 0x0000001b001d7213 */ /* 0x000fe40000000000 */
[----:B------:R-:W-:Y:S02]  /*0900*/  ISETP.GE.AND P2, PT, R27, RZ, PT ;  /* 0x000000ff1b00720c */ /* 0x000fe40003f46270 */
[----:B------:R-:W-:Y:S01]  /*0910*/  IABS R27, R22 ;  /* 0x00000016001b7213 */ /* 0x000fe20000000000 */
[----:B------:R-:W-:-:S04]  /*0920*/  IMAD.HI.U32 R0, R12, R29, RZ ;  /* 0x0000001d0c007227 */ /* 0x000fc800078e00ff */
[----:B------:R-:W-:Y:S02]  /*0930*/  IMAD R0, R0, R13, R29 ;  /* 0x0000000d00007224 */ /* 0x000fe400078e021d */
[----:B------:R-:W-:-:S03]  /*0940*/  IMAD.HI.U32 R12, R12, R27, RZ ;  /* 0x0000001b0c0c7227 */ /* 0x000fc600078e00ff */
[----:B------:R-:W-:Y:S01]  /*0950*/  ISETP.GT.U32.AND P3, PT, R21, R0, PT ;  /* 0x000000001500720c */ /* 0x000fe20003f64070 */
[----:B------:R-:W-:-:S05]  /*0960*/  IMAD R12, R12, R13, R27 ;  /* 0x0000000d0c0c7224 */ /* 0x000fca00078e021b */
[----:B------:R-:W-:-:S07]  /*0970*/  ISETP.GT.U32.AND P4, PT, R21, R12, PT ;  /* 0x0000000c1500720c */ /* 0x000fce0003f84070 */
[----:B------:R-:W-:-:S04]  /*0980*/  @!P3 IADD3 R0, PT, PT, R0, -R21, RZ ;  /* 0x800000150000b210 */ /* 0x000fc80007ffe0ff */
[----:B------:R-:W-:Y:S02]  /*0990*/  ISETP.GT.U32.AND P3, PT, R21, R0, PT ;  /* 0x000000001500720c */ /* 0x000fe40003f64070 */
[----:B------:R-:W-:-:S05]  /*09a0*/  @!P4 IMAD.IADD R12, R12, 0x1, -R21 ;  /* 0x000000010c0cc824 */ /* 0x000fca00078e0a15 */
[----:B------:R-:W-:-:S06]  /*09b0*/  ISETP.GT.U32.AND P4, PT, R21, R12, PT ;  /* 0x0000000c1500720c */ /* 0x000fcc0003f84070 */
[----:B------:R-:W-:Y:S01]  /*09c0*/  @!P3 IMAD.IADD R0, R0, 0x1, -R21 ;  /* 0x000000010000b824 */ /* 0x000fe200078e0a15 */
[----:B------:R-:W-:-:S03]  /*09d0*/  ISETP.GE.AND P3, PT, R22, RZ, PT ;  /* 0x000000ff1600720c */ /* 0x000fc60003f66270 */
[----:B------:R-:W-:-:S03]  /*09e0*/  @!P2 IMAD.MOV R0, RZ, RZ, -R0 ;  /* 0x000000ffff00a224 */ /* 0x000fc600078e0a00 */
[----:B------:R-:W-:Y:S02]  /*09f0*/  @!P4 IMAD.IADD R12, R12, 0x1, -R21 ;  /* 0x000000010c0cc824 */ /* 0x000fe400078e0a15 */
[----:B------:R-:W-:-:S04]  /*0a00*/  SEL R0, R24, R0, !P1 ;  /* 0x0000000018007207 */ /* 0x000fc80004800000 */
[----:B------:R-:W-:Y:S01]  /*0a10*/  ISETP.NE.AND P2, PT, R0, R25, PT ;  /* 0x000000190000720c */ /* 0x000fe20003f45270 */
[----:B------:R-:W-:-:S05]  /*0a20*/  @!P3 IMAD.MOV R12, RZ, RZ, -R12 ;  /* 0x000000ffff0cb224 */ /* 0x000fca00078e0a0c */
[----:B------:R-:W-:Y:S01]  /*0a30*/  SEL R24, R24, R12, !P1 ;  /* 0x0000000c18187207 */ /* 0x000fe20004800000 */
[----:B------:R-:W-:-:S03]  /*0a40*/  IMAD.WIDE R12, R15, 0x4, R8 ;  /* 0x000000040f0c7825 */ /* 0x000fc600078e0208 */
[----:B------:R-:W-:Y:S02]  /*0a50*/  ISETP.NE.AND P1, PT, R24, RZ, PT ;  /* 0x000000ff1800720c */ /* 0x000fe40003f25270 */
[----:B------:R-:W2:Y:S04]  /*0a60*/  LDG.E R21, desc[UR6][R12.64+0x4] ;  /* 0x000004060c157981 */ /* 0x000ea8000c1e1900 */
[----:B------:R-:W3:Y:S07]  /*0a70*/  @P2 LDG.E R15, desc[UR6][R12.64] ;  /* 0x000000060c0f2981 */ /* 0x000eee000c1e1900 */
[----:B------:R-:W4:Y:S01]  /*0a80*/  @P1 LDG.E R25, desc[UR6][R12.64+0x8] ;  /* 0x000008060c191981 */ /* 0x000f22000c1e1900 */
[----:B---3--:R-:W-:-:S05]  /*0a90*/  @P2 IADD3 R20, PT, PT, R20, R15, RZ ;  /* 0x0000000f14142210 */ /* 0x008fca0007ffe0ff */
[----:B--2---:R-:W-:-:S04]  /*0aa0*/  IMAD.IADD R20, R21, 0x1, R20 ;  /* 0x0000000115147824 */ /* 0x004fc800078e0214 */
[----:B----4-:R-:W-:-:S07]  /*0ab0*/  @P1 IMAD.IADD R20, R20, 0x1, R25 ;  /* 0x0000000114141824 */ /* 0x010fce00078e0219 */
.L_x_5:
[----:B------:R-:W-:Y:S05]  /*0ac0*/  BSYNC.RECONVERGENT B1 ;  /* 0x0000000000017941 */ /* 0x000fea0003800200 */
.L_x_4:
[----:B------:R-:W-:-:S04]  /*0ad0*/  ISETP.NE.OR P0, PT, R20, 0x2, P0 ;  /* 0x000000021400780c */ /* 0x000fc80000705670 */
[----:B------:R-:W-:-:S13]  /*0ae0*/  ISETP.NE.AND P0, PT, R20, 0x3, P0 ;  /* 0x000000031400780c */ /* 0x000fda0000705270 */
[----:B------:R-:W-:-:S05]  /*0af0*/  @!P0 IMAD.MOV.U32 R13, RZ, RZ, 0x1 ;  /* 0x00000001ff0d8424 */ /* 0x000fca00078e00ff */
[----:B------:R0:W-:Y:S04]  /*0b00*/  @!P0 STG.E desc[UR6][R10.64], R13 ;  /* 0x0000000d0a008986 */ /* 0x0001e8000c101906 */
[----:B------:R0:W-:Y:S02]  /*0b10*/  @P0 STG.E desc[UR6][R10.64], RZ ;  /* 0x000000ff0a000986 */ /* 0x0001e4000c101906 */
.L_x_1:
[----:B------:R-:W-:Y:S05]  /*0b20*/  BSYNC.RECONVERGENT B0 ;  /* 0x0000000000007941 */ /* 0x000fea0003800200 */
.L_x_0:
[----:B------:R-:W-:Y:S06]  /*0b30*/  BAR.SYNC.DEFER_BLOCKING 0x0 ;  /* 0x0000000000007b1d */ /* 0x000fec0000010000 */
[----:B------:R-:W2:Y:S04]  /*0b40*/  LDG.E R0, desc[UR6][R2.64] ;  /* 0x0000000602007981 */ /* 0x000ea8000c1e1900 */
[----:B0-----:R-:W2:Y:S01]  /*0b50*/  LDG.E R13, desc[UR6][R4.64] ;  /* 0x00000006040d7981 */ /* 0x001ea2000c1e1900 */
[----:B------:R-:W-:Y:S01]  /*0b60*/  LOP3.LUT P0, RZ, R18, R17, RZ, 0xfc, !PT ;  /* 0x0000001112ff7212 */ /* 0x000fe2000780fcff */
[----:B--2---:R-:W-:-:S05]  /*0b70*/  IMAD R13, R0, R13, RZ ;  /* 0x0000000d000d7224 */ /* 0x004fca00078e02ff */
[----:B------:R-:W-:-:S13]  /*0b80*/  ISETP.GE.AND P1, PT, R16, R13, PT ;  /* 0x0000000d1000720c */ /* 0x000fda0003f26270 */
[----:B------:R-:W2:Y:S04]  /*0b90*/  @!P1 LDG.E R15, desc[UR6][R10.64] ;  /* 0x000000060a0f9981 */ /* 0x000ea8000c1e1900 */
[----:B------:R-:W3:Y:S01]  /*0ba0*/  @!P1 LDG.E R13, desc[UR6][R6.64] ;  /* 0x00000006060d9981 */ /* 0x000ee2000c1e1900 */
[----:B------:R-:W-:Y:S01]  /*0bb0*/  @!P0 MOV R0, 0x400 ;  /* 0x0000040000008802 */ /* 0x000fe20000000f00 */
[----:B------:R-:W0:Y:S03]  /*0bc0*/  @!P0 S2R R21, SR_CgaCtaId ;  /* 0x0000000000158919 */ /* 0x000e260000008800 */
[----:B0-----:R-:W-:Y:S01]  /*0bd0*/  @!P0 LEA R19, R21, R0, 0x18 ;  /* 0x0000000015138211 */ /* 0x001fe200078ec0ff */
[----:B--2---:R-:W-:Y:S04]  /*0be0*/  @!P1 STG.E desc[UR6][R6.64], R15 ;  /* 0x0000000f06009986 */ /* 0x004fe8000c101906 */
[----:B---3--:R-:W-:Y:S01]  /*0bf0*/  @!P1 STG.E desc[UR6][R10.64], R13 ;  /* 0x0000000d0a009986 */ /* 0x008fe2000c101906 */
[----:B------:R-:W-:Y:S06]  /*0c00*/  BAR.SYNC.DEFER_BLOCKING 0x0 ;  /* 0x0000000000007b1d */ /* 0x000fec0000010000 */
[----:B------:R-:W0:Y:S02]  /*0c10*/  @!P0 LDS R0, [R19] ;  /* 0x0000000013008984 */ /* 0x000e240000000800 */
[----:B0-----:R-:W-:-:S05]  /*0c20*/  @!P0 VIADD R0, R0, 0xffffffff ;  /* 0xffffffff00008836 */ /* 0x001fca0000000000 */
[----:B------:R-:W-:Y:S01]  /*0c30*/  @!P0 STS [R19], R0 ;  /* 0x0000000013008388 */ /* 0x000fe20000000800 */
[----:B------:R-:W-:Y:S06]  /*0c40*/  BAR.SYNC.DEFER_BLOCKING 0x0 ;  /* 0x0000000000007b1d */ /* 0x000fec0000010000 */
[----:B------:R-:W0:Y:S02]  /*0c50*/  LDS R12, [R19] ;  /* 0x00000000130c7984 */ /* 0x000e240000000800 */
[----:B0-----:R-:W-:-:S13]  /*0c60*/  ISETP.GT.AND P0, PT, R12, RZ, PT ;  /* 0x000000ff0c00720c */ /* 0x001fda0003f04270 */
[----:B------:R-:W-:Y:S05]  /*0c70*/  @P0 BRA `(.L_x_6) ;  /* 0xfffffff400580947 */ /* 0x000fea000383ffff */
[----:B------:R-:W-:Y:S05]  /*0c80*/  EXIT ;  /* 0x000000000000794d */ /* 0x000fea0003800000 */
.L_x_7:
[----:B------:R-:W-:-:S00]  /*0c90*/  BRA `(.L_x_7) ;  /* 0xfffffffc00fc7947 */ /* 0x000fc0000383ffff */
[----:B------:R-:W-:-:S00]  /*0ca0*/  NOP ;  /* 0x0000000000007918 */ /* 0x000fc00000000000 */
        /* <DEDUP_REMOVED lines=13> */
.L_x_9:


//--------------------- .text._Z20dev_generateTestfilePi --------------------------
	.section	.text._Z20dev_generateTestfilePi,"ax",@progbits
	.align	128
        .global         _Z20dev_generateTestfilePi
        .type           _Z20dev_generateTestfilePi,@function
        .size           _Z20dev_generateTestfilePi,(.L_x_10 - _Z20dev_generateTestfilePi)
        .other          _Z20dev_generateTestfilePi,@"STO_CUDA_ENTRY STV_DEFAULT"
_Z20dev_generateTestfilePi:
.text._Z20dev_generateTestfilePi:
[----:B------:R-:W-:Y:S08]  /*0000*/  LDC R1, c[0x0][0x37c] ;  /* 0x0000df00ff017b82 */ /* 0x000ff00000000800 */
[----:B------:R-:W0:Y:S01]  /*0010*/  LDC.64 R2, c[0x4][RZ] ;  /* 0x01000000ff027b82 */ /* 0x000e220000000a00 */
[----:B------:R-:W0:Y:S07]  /*0020*/  LDCU.64 UR4, c[0x0][0x358] ;  /* 0x00006b00ff0477ac */ /* 0x000e2e0008000a00 */
[----:B------:R-:W1:Y:S01]  /*0030*/  LDC.64 R4, c[0x4][0x8] ;  /* 0x01000200ff047b82 */ /* 0x000e620000000a00 */
[----:B0-----:R-:W2:Y:S04]  /*0040*/  LDG.E R2, desc[UR4][R2.64] ;  /* 0x0000000402027981 */ /* 0x001ea8000c1e1900 */
[----:B-1----:R-:W2:Y:S01]  /*0050*/  LDG.E R5, desc[UR4][R4.64] ;  /* 0x0000000404057981 */ /* 0x002ea2000c1e1900 */
[----:B------:R-:W0:Y:S02]  /*0060*/  LDCU UR7, c[0x0][0x364] ;  /* 0x00006c80ff0777ac */ /* 0x000e240008000800 */
[----:B------:R-:W1:Y:S01]  /*0070*/  S2UR UR6, SR_CTAID.X ;  /* 0x00000000000679c3 */ /* 0x000e620000002500 */
[----:B------:R-:W1:Y:S01]  /*0080*/  S2R R7, SR_TID.X ;  /* 0x0000000000077919 */ /* 0x000e620000002100 */
[----:B------:R-:W0:Y:S06]  /*0090*/  S2R R9, SR_TID.Y ;  /* 0x0000000000097919 */ /* 0x000e2c0000002200 */
[----:B------:R-:W1:Y:S02]  /*00a0*/  LDC R0, c[0x0][0x360] ;  /* 0x0000d800ff007b82 */ /* 0x000e640000000800 */
[----:B-1----:R-:W-:-:S04]  /*00b0*/  IMAD R0, R0, UR6, R7 ;  /* 0x0000000600007c24 */ /* 0x002fc8000f8e0207 */
[----:B0-----:R-:W-:Y:S02]  /*00c0*/  IMAD R7, R0, UR7, R9 ;  /* 0x0000000700077c24 */ /* 0x001fe4000f8e0209 */
[----:B--2---:R-:W-:-:S05]  /*00d0*/  IMAD R6, R2, R5, RZ ;  /* 0x0000000502067224 */ /* 0x004fca00078e02ff */
[----:B------:R-:W-:-:S13]  /*00e0*/  ISETP.GE.AND P0, PT, R7, R6, PT ;  /* 0x000000060700720c */ /* 0x000fda0003f06270 */
[----:B------:R-:W-:Y:S05]  /*00f0*/  @P0 EXIT ;  /* 0x000000000000094d */ /* 0x000fea0003800000 */
[----:B------:R-:W0:Y:S02]  /*0100*/  LDC.64 R2, c[0x0][0x380] ;  /* 0x0000e000ff027b82 */ /* 0x000e240000000a00 */
[----:B0-----:R-:W-:-:S05]  /*0110*/  IMAD.WIDE R2, R7, 0x4, R2 ;  /* 0x0000000407027825 */ /* 0x001fca00078e0202 */
[----:B------:R-:W2:Y:S02]  /*0120*/  LDG.E R0, desc[UR4][R2.64] ;  /* 0x0000000402007981 */ /* 0x000ea4000c1e1900 */
[----:B--2---:R-:W-:-:S05]  /*0130*/  IADD3 R7, PT, PT, R7, R0, RZ ;  /* 0x0000000007077210 */ /* 0x004fca0007ffe0ff */
[----:B------:R-:W-:Y:S01]  /*0140*/  STG.E desc[UR4][R2.64], R7 ;  /* 0x0000000702007986 */ /* 0x000fe2000c101904 */
[----:B------:R-:W-:Y:S05]  /*0150*/  EXIT ;  /* 0x000000000000794d */ /* 0x000fea0003800000 */
.L_x_8:
        /* <DEDUP_REMOVED lines=10> */
.L_x_10:


//--------------------- .nv.shared._Z14dev_setOneCellPiS_ --------------------------
	.section	.nv.shared._Z14dev_setOneCellPiS_,"aw",@nobits
	.sectionflags	@""
	.align	4
.nv.shared._Z14dev_setOneCellPiS_:
	.zero		1028


//--------------------- .nv.shared.reserved.0     --------------------------
	.section	.nv.shared.reserved.0,"aw",@nobits
	.weak		__nv_reservedSMEM_offset_0_alias
	.size		__nv_reservedSMEM_offset_0_alias, 0, 64
	.other		__nv_reservedSMEM_offset_0_alias,@"STO_CUDA_RESERVED_SHARED STV_DEFAULT"
__nv_reservedSMEM_offset_0_alias:
	.zero		0
	.zero		64


//--------------------- .nv.global                --------------------------
	.section	.nv.global,"aw",@nobits
	.align	4
.nv.global:
	.type		dev_nrGeneration,@object
	.size		dev_nrGeneration,(dev_n - dev_nrGeneration)
dev_nrGeneration:
	.zero		4
	.type		dev_n,@object
	.size		dev_n,(dev_m - dev_n)
dev_n:
	.zero		4
	.type		dev_m,@object
	.size		dev_m,(.L_1 - dev_m)
dev_m:
	.zero		4
.L_1:


//--------------------- .nv.constant0._Z14dev_setOneCellPiS_ --------------------------
	.section	.nv.constant0._Z14dev_setOneCellPiS_,"a",@progbits
	.sectionflags	@""
	.align	4
.nv.constant0._Z14dev_setOneCellPiS_:
	.zero		912


//--------------------- .nv.constant0._Z20dev_generateTestfilePi --------------------------
	.section	.nv.constant0._Z20dev_generateTestfilePi,"a",@progbits
	.sectionflags	@""
	.align	4
.nv.constant0._Z20dev_generateTestfilePi:
	.zero		904


//--------------------- SYMBOLS --------------------------

	.type		.nv.reservedSmem.offset0,@object
	.size		.nv.reservedSmem.offset0,0x4
	.type		.nv.reservedSmem.cap,@object
	.size		.nv.reservedSmem.cap,0x4
